//
// Generated by NVIDIA NVVM Compiler
//
// Compiler Build ID: CL-36424714
// Cuda compilation tools, release 13.0, V13.0.88
// Based on NVVM 20.0.0
//

.version 9.0
.target sm_100
.address_size 64

	// .globl	_Z6matMuliiiiifPfiS_ifS_i

.visible .entry _Z6matMuliiiiifPfiS_ifS_i(
	.param .u32 _Z6matMuliiiiifPfiS_ifS_i_param_0,
	.param .u32 _Z6matMuliiiiifPfiS_ifS_i_param_1,
	.param .u32 _Z6matMuliiiiifPfiS_ifS_i_param_2,
	.param .u32 _Z6matMuliiiiifPfiS_ifS_i_param_3,
	.param .u32 _Z6matMuliiiiifPfiS_ifS_i_param_4,
	.param .f32 _Z6matMuliiiiifPfiS_ifS_i_param_5,
	.param .u64 .ptr .align 1 _Z6matMuliiiiifPfiS_ifS_i_param_6,
	.param .u32 _Z6matMuliiiiifPfiS_ifS_i_param_7,
	.param .u64 .ptr .align 1 _Z6matMuliiiiifPfiS_ifS_i_param_8,
	.param .u32 _Z6matMuliiiiifPfiS_ifS_i_param_9,
	.param .f32 _Z6matMuliiiiifPfiS_ifS_i_param_10,
	.param .u64 .ptr .align 1 _Z6matMuliiiiifPfiS_ifS_i_param_11,
	.param .u32 _Z6matMuliiiiifPfiS_ifS_i_param_12
)
{
	.reg .pred 	%p<10>;
	.reg .b32 	%r<47>;
	.reg .b32 	%f<114>;
	.reg .b64 	%rd<43>;

	ld.param.u32 	%r25, [_Z6matMuliiiiifPfiS_ifS_i_param_3];
	ld.param.u32 	%r26, [_Z6matMuliiiiifPfiS_ifS_i_param_4];
	ld.param.f32 	%f14, [_Z6matMuliiiiifPfiS_ifS_i_param_5];
	ld.param.u64 	%rd11, [_Z6matMuliiiiifPfiS_ifS_i_param_6];
	ld.param.u64 	%rd12, [_Z6matMuliiiiifPfiS_ifS_i_param_8];
	ld.param.u64 	%rd10, [_Z6matMuliiiiifPfiS_ifS_i_param_11];
	cvta.to.global.u64 	%rd1, %rd11;
	cvta.to.global.u64 	%rd2, %rd12;
	mov.u32 	%r27, %ctaid.y;
	mov.u32 	%r28, %ntid.y;
	mov.u32 	%r29, %tid.y;
	mad.lo.s32 	%r1, %r27, %r28, %r29;
	mov.u32 	%r30, %ctaid.x;
	mov.u32 	%r31, %ntid.x;
	mov.u32 	%r32, %tid.x;
	mad.lo.s32 	%r2, %r30, %r31, %r32;
	setp.lt.s32 	%p1, %r26, 1;
	mov.f32 	%f113, 0f00000000;
	@%p1 bra 	$L__BB0_13;
	mul.lo.s32 	%r3, %r26, %r1;
	mul.lo.s32 	%r4, %r26, %r2;
	and.b32  	%r5, %r26, 15;
	setp.lt.u32 	%p2, %r26, 16;
	mov.f32 	%f113, 0f00000000;
	mov.b32 	%r43, 0;
	@%p2 bra 	$L__BB0_4;
	and.b32  	%r43, %r26, 2147483632;
	neg.s32 	%r41, %r43;
	mul.wide.u32 	%rd13, %r3, 4;
	add.s64 	%rd14, %rd13, %rd2;
	add.s64 	%rd41, %rd14, 32;
	add.s64 	%rd4, %rd1, 32;
	mov.f32 	%f113, 0f00000000;
	mov.u32 	%r40, %r4;
$L__BB0_3:
	.pragma "nounroll";
	mul.wide.s32 	%rd15, %r40, 4;
	add.s64 	%rd16, %rd4, %rd15;
	ld.global.f32 	%f19, [%rd41+-32];
	ld.global.f32 	%f20, [%rd16+-32];
	fma.rn.f32 	%f21, %f19, %f20, %f113;
	ld.global.f32 	%f22, [%rd41+-28];
	ld.global.f32 	%f23, [%rd16+-28];
	fma.rn.f32 	%f24, %f22, %f23, %f21;
	ld.global.f32 	%f25, [%rd41+-24];
	ld.global.f32 	%f26, [%rd16+-24];
	fma.rn.f32 	%f27, %f25, %f26, %f24;
	ld.global.f32 	%f28, [%rd41+-20];
	ld.global.f32 	%f29, [%rd16+-20];
	fma.rn.f32 	%f30, %f28, %f29, %f27;
	ld.global.f32 	%f31, [%rd41+-16];
	ld.global.f32 	%f32, [%rd16+-16];
	fma.rn.f32 	%f33, %f31, %f32, %f30;
	ld.global.f32 	%f34, [%rd41+-12];
	ld.global.f32 	%f35, [%rd16+-12];
	fma.rn.f32 	%f36, %f34, %f35, %f33;
	ld.global.f32 	%f37, [%rd41+-8];
	ld.global.f32 	%f38, [%rd16+-8];
	fma.rn.f32 	%f39, %f37, %f38, %f36;
	ld.global.f32 	%f40, [%rd41+-4];
	ld.global.f32 	%f41, [%rd16+-4];
	fma.rn.f32 	%f42, %f40, %f41, %f39;
	ld.global.f32 	%f43, [%rd41];
	ld.global.f32 	%f44, [%rd16];
	fma.rn.f32 	%f45, %f43, %f44, %f42;
	ld.global.f32 	%f46, [%rd41+4];
	ld.global.f32 	%f47, [%rd16+4];
	fma.rn.f32 	%f48, %f46, %f47, %f45;
	ld.global.f32 	%f49, [%rd41+8];
	ld.global.f32 	%f50, [%rd16+8];
	fma.rn.f32 	%f51, %f49, %f50, %f48;
	ld.global.f32 	%f52, [%rd41+12];
	ld.global.f32 	%f53, [%rd16+12];
	fma.rn.f32 	%f54, %f52, %f53, %f51;
	ld.global.f32 	%f55, [%rd41+16];
	ld.global.f32 	%f56, [%rd16+16];
	fma.rn.f32 	%f57, %f55, %f56, %f54;
	ld.global.f32 	%f58, [%rd41+20];
	ld.global.f32 	%f59, [%rd16+20];
	fma.rn.f32 	%f60, %f58, %f59, %f57;
	ld.global.f32 	%f61, [%rd41+24];
	ld.global.f32 	%f62, [%rd16+24];
	fma.rn.f32 	%f63, %f61, %f62, %f60;
	ld.global.f32 	%f64, [%rd41+28];
	ld.global.f32 	%f65, [%rd16+28];
	fma.rn.f32 	%f113, %f64, %f65, %f63;
	add.s32 	%r41, %r41, 16;
	add.s64 	%rd41, %rd41, 64;
	add.s32 	%r40, %r40, 16;
	setp.ne.s32 	%p3, %r41, 0;
	@%p3 bra 	$L__BB0_3;
$L__BB0_4:
	setp.eq.s32 	%p4, %r5, 0;
	@%p4 bra 	$L__BB0_13;
	and.b32  	%r13, %r26, 7;
	setp.lt.u32 	%p5, %r5, 8;
	@%p5 bra 	$L__BB0_7;
	add.s32 	%r34, %r43, %r3;
	mul.wide.u32 	%rd17, %r34, 4;
	add.s64 	%rd18, %rd2, %rd17;
	ld.global.f32 	%f67, [%rd18];
	add.s32 	%r35, %r43, %r4;
	mul.wide.s32 	%rd19, %r35, 4;
	add.s64 	%rd20, %rd1, %rd19;
	ld.global.f32 	%f68, [%rd20];
	fma.rn.f32 	%f69, %f67, %f68, %f113;
	cvt.u64.u32 	%rd21, %r3;
	cvt.u64.u32 	%rd22, %r43;
	add.s64 	%rd23, %rd22, %rd21;
	shl.b64 	%rd24, %rd23, 2;
	add.s64 	%rd25, %rd2, %rd24;
	ld.global.f32 	%f70, [%rd25+4];
	ld.global.f32 	%f71, [%rd20+4];
	fma.rn.f32 	%f72, %f70, %f71, %f69;
	ld.global.f32 	%f73, [%rd25+8];
	ld.global.f32 	%f74, [%rd20+8];
	fma.rn.f32 	%f75, %f73, %f74, %f72;
	ld.global.f32 	%f76, [%rd25+12];
	ld.global.f32 	%f77, [%rd20+12];
	fma.rn.f32 	%f78, %f76, %f77, %f75;
	ld.global.f32 	%f79, [%rd25+16];
	ld.global.f32 	%f80, [%rd20+16];
	fma.rn.f32 	%f81, %f79, %f80, %f78;
	ld.global.f32 	%f82, [%rd25+20];
	ld.global.f32 	%f83, [%rd20+20];
	fma.rn.f32 	%f84, %f82, %f83, %f81;
	ld.global.f32 	%f85, [%rd25+24];
	ld.global.f32 	%f86, [%rd20+24];
	fma.rn.f32 	%f87, %f85, %f86, %f84;
	ld.global.f32 	%f88, [%rd25+28];
	ld.global.f32 	%f89, [%rd20+28];
	fma.rn.f32 	%f113, %f88, %f89, %f87;
	add.s32 	%r43, %r43, 8;
$L__BB0_7:
	setp.eq.s32 	%p6, %r13, 0;
	@%p6 bra 	$L__BB0_13;
	and.b32  	%r16, %r26, 3;
	setp.lt.u32 	%p7, %r13, 4;
	@%p7 bra 	$L__BB0_10;
	add.s32 	%r36, %r43, %r3;
	mul.wide.u32 	%rd26, %r36, 4;
	add.s64 	%rd27, %rd2, %rd26;
	ld.global.f32 	%f91, [%rd27];
	add.s32 	%r37, %r43, %r4;
	mul.wide.s32 	%rd28, %r37, 4;
	add.s64 	%rd29, %rd1, %rd28;
	ld.global.f32 	%f92, [%rd29];
	fma.rn.f32 	%f93, %f91, %f92, %f113;
	cvt.u64.u32 	%rd30, %r3;
	cvt.u64.u32 	%rd31, %r43;
	add.s64 	%rd32, %rd31, %rd30;
	shl.b64 	%rd33, %rd32, 2;
	add.s64 	%rd34, %rd2, %rd33;
	ld.global.f32 	%f94, [%rd34+4];
	ld.global.f32 	%f95, [%rd29+4];
	fma.rn.f32 	%f96, %f94, %f95, %f93;
	ld.global.f32 	%f97, [%rd34+8];
	ld.global.f32 	%f98, [%rd29+8];
	fma.rn.f32 	%f99, %f97, %f98, %f96;
	ld.global.f32 	%f100, [%rd34+12];
	ld.global.f32 	%f101, [%rd29+12];
	fma.rn.f32 	%f113, %f100, %f101, %f99;
	add.s32 	%r43, %r43, 4;
$L__BB0_10:
	setp.eq.s32 	%p8, %r16, 0;
	@%p8 bra 	$L__BB0_13;
	add.s32 	%r46, %r43, %r4;
	add.s32 	%r38, %r43, %r3;
	mul.wide.u32 	%rd35, %r38, 4;
	add.s64 	%rd42, %rd2, %rd35;
	neg.s32 	%r45, %r16;
$L__BB0_12:
	.pragma "nounroll";
	mul.wide.s32 	%rd36, %r46, 4;
	add.s64 	%rd37, %rd1, %rd36;
	ld.global.f32 	%f102, [%rd42];
	ld.global.f32 	%f103, [%rd37];
	fma.rn.f32 	%f113, %f102, %f103, %f113;
	add.s32 	%r46, %r46, 1;
	add.s64 	%rd42, %rd42, 4;
	add.s32 	%r45, %r45, 1;
	setp.ne.s32 	%p9, %r45, 0;
	@%p9 bra 	$L__BB0_12;
$L__BB0_13:
	cvta.to.global.u64 	%rd38, %rd10;
	mul.f32 	%f104, %f14, %f113;
	mad.lo.s32 	%r39, %r25, %r2, %r1;
	mul.wide.s32 	%rd39, %r39, 4;
	add.s64 	%rd40, %rd38, %rd39;
	st.global.f32 	[%rd40], %f104;
	ret;

}


// ===== COMPILED SASS (sm_100) =====

	.target	sm_100

	.elftype	@"ET_EXEC"


//--------------------- .note.nv.tkinfo           --------------------------
	.section	.note.nv.tkinfo,"",@"SHT_NOTE"
	.sectionflags	@"SHF_NOTE_NV_TKINFO"
	.tkinfo
        /*0018*/ 	.word	0x00000002
        /*0030*/ 	.string	""
        /*0030*/ 	.string	"ptxas"
        /*0030*/ 	.string	"Cuda compilation tools, release 13.0, V13.0.88"
        /*0030*/ 	.string	"Build cuda_13.0.r13.0/compiler.36424714_0"
        /*0030*/ 	.string	"-arch sm_100 -m 64 "



//--------------------- .note.nv.cuinfo           --------------------------
	.section	.note.nv.cuinfo,"",@"SHT_NOTE"
	.sectionflags	@"SHF_NOTE_NV_CUINFO"
        /*0018*/ 	.short	0x0002
        /*001a*/ 	.short	0x0064
        /*001c*/ 	.short	0x0082
	.zero		2


//--------------------- .nv.info                  --------------------------
	.section	.nv.info,"",@"SHT_CUDA_INFO"
	.align	4


	//----- nvinfo : EIATTR_REGCOUNT
	.align		4
        /*0000*/ 	.byte	0x04, 0x2f
        /*0002*/ 	.short	(.L_1 - .L_0)
	.align		4
.L_0:
        /*0004*/ 	.word	index@(_Z6matMuliiiiifPfiS_ifS_i)
        /*0008*/ 	.word	0x0000001f


	//----- nvinfo : EIATTR_FRAME_SIZE
	.align		4
.L_1:
        /*000c*/ 	.byte	0x04, 0x11
        /*000e*/ 	.short	(.L_3 - .L_2)
	.align		4
.L_2:
        /*0010*/ 	.word	index@(_Z6matMuliiiiifPfiS_ifS_i)
        /*0014*/ 	.word	0x00000000


	//----- nvinfo : EIATTR_MIN_STACK_SIZE
	.align		4
.L_3:
        /*0018*/ 	.byte	0x04, 0x12
        /*001a*/ 	.short	(.L_5 - .L_4)
	.align		4
.L_4:
        /*001c*/ 	.word	index@(_Z6matMuliiiiifPfiS_ifS_i)
        /*0020*/ 	.word	0x00000000
.L_5:


//--------------------- .nv.compat                --------------------------
	.section	.nv.compat,"",@"SHT_CUDA_COMPAT_INFO"
	.align	4
        /*0000*/ 	.byte	0x02, 0x09, 0x00, 0x00, 0x02, 0x02, 0x01, 0x00, 0x02, 0x05, 0x05, 0x00, 0x03, 0x07, 0x01, 0x01
        /*0010*/ 	.byte	0x02, 0x03, 0x00, 0x00, 0x02, 0x06, 0x01, 0x00, 0x04, 0x0b, 0x08, 0x00, 0x09, 0x00, 0x00, 0x00
        /*0020*/ 	.byte	0x00, 0x00, 0x00, 0x00


//--------------------- .nv.info._Z6matMuliiiiifPfiS_ifS_i --------------------------
	.section	.nv.info._Z6matMuliiiiifPfiS_ifS_i,"",@"SHT_CUDA_INFO"
	.sectionflags	@""
	.align	4


	//----- nvinfo : EIATTR_CUDA_API_VERSION
	.align		4
        /*0000*/ 	.byte	0x04, 0x37
        /*0002*/ 	.short	(.L_7 - .L_6)
.L_6:
        /*0004*/ 	.word	0x00000082


	//----- nvinfo : EIATTR_KPARAM_INFO
	.align		4
.L_7:
        /*0008*/ 	.byte	0x04, 0x17
        /*000a*/ 	.short	(.L_9 - .L_8)
.L_8:
        /*000c*/ 	.word	0x00000000
        /*0010*/ 	.short	0x000c
        /*0012*/ 	.short	0x0040
        /*0014*/ 	.byte	0x00, 0xf0, 0x11, 0x00


	//----- nvinfo : EIATTR_KPARAM_INFO
	.align		4
.L_9:
        /*0018*/ 	.byte	0x04, 0x17
        /*001a*/ 	.short	(.L_11 - .L_10)
.L_10:
        /*001c*/ 	.word	0x00000000
        /*0020*/ 	.short	0x000b
        /*0022*/ 	.short	0x0038
        /*0024*/ 	.byte	0x00, 0xf5, 0x21, 0x00


	//----- nvinfo : EIATTR_KPARAM_INFO
	.align		4
.L_11:
        /*0028*/ 	.byte	0x04, 0x17
        /*002a*/ 	.short	(.L_13 - .L_12)
.L_12:
        /*002c*/ 	.word	0x00000000
        /*0030*/ 	.short	0x000a
        /*0032*/ 	.short	0x0034
        /*0034*/ 	.byte	0x00, 0xf0, 0x11, 0x00


	//----- nvinfo : EIATTR_KPARAM_INFO
	.align		4
.L_13:
        /*0038*/ 	.byte	0x04, 0x17
        /*003a*/ 	.short	(.L_15 - .L_14)
.L_14:
        /*003c*/ 	.word	0x00000000
        /*0040*/ 	.short	0x0009
        /*0042*/ 	.short	0x0030
        /*0044*/ 	.byte	0x00, 0xf0, 0x11, 0x00


	//----- nvinfo : EIATTR_KPARAM_INFO
	.align		4
.L_15:
        /*0048*/ 	.byte	0x04, 0x17
        /*004a*/ 	.short	(.L_17 - .L_16)
.L_16:
        /*004c*/ 	.word	0x00000000
        /*0050*/ 	.short	0x0008
        /*0052*/ 	.short	0x0028
        /*0054*/ 	.byte	0x00, 0xf5, 0x21, 0x00


	//----- nvinfo : EIATTR_KPARAM_INFO
	.align		4
.L_17:
        /*0058*/ 	.byte	0x04, 0x17
        /*005a*/ 	.short	(.L_19 - .L_18)
.L_18:
        /*005c*/ 	.word	0x00000000
        /*0060*/ 	.short	0x0007
        /*0062*/ 	.short	0x0020
        /*0064*/ 	.byte	0x00, 0xf0, 0x11, 0x00


	//----- nvinfo : EIATTR_KPARAM_INFO
	.align		4
.L_19:
        /*0068*/ 	.byte	0x04, 0x17
        /*006a*/ 	.short	(.L_21 - .L_20)
.L_20:
        /*006c*/ 	.word	0x00000000
        /*0070*/ 	.short	0x0006
        /*0072*/ 	.short	0x0018
        /*0074*/ 	.byte	0x00, 0xf5, 0x21, 0x00


	//----- nvinfo : EIATTR_KPARAM_INFO
	.align		4
.L_21:
        /*0078*/ 	.byte	0x04, 0x17
        /*007a*/ 	.short	(.L_23 - .L_22)
.L_22:
        /*007c*/ 	.word	0x00000000
        /*0080*/ 	.short	0x0005
        /*0082*/ 	.short	0x0014
        /*0084*/ 	.byte	0x00, 0xf0, 0x11, 0x00


	//----- nvinfo : EIATTR_KPARAM_INFO
	.align		4
.L_23:
        /*0088*/ 	.byte	0x04, 0x17
        /*008a*/ 	.short	(.L_25 - .L_24)
.L_24:
        /*008c*/ 	.word	0x00000000
        /*0090*/ 	.short	0x0004
        /*0092*/ 	.short	0x0010
        /*0094*/ 	.byte	0x00, 0xf0, 0x11, 0x00


	//----- nvinfo : EIATTR_KPARAM_INFO
	.align		4
.L_25:
        /*0098*/ 	.byte	0x04, 0x17
        /*009a*/ 	.short	(.L_27 - .L_26)
.L_26:
        /*009c*/ 	.word	0x00000000
        /*00a0*/ 	.short	0x0003
        /*00a2*/ 	.short	0x000c
        /*00a4*/ 	.byte	0x00, 0xf0, 0x11, 0x00


	//----- nvinfo : EIATTR_KPARAM_INFO
	.align		4
.L_27:
        /*00a8*/ 	.byte	0x04, 0x17
        /*00aa*/ 	.short	(.L_29 - .L_28)
.L_28:
        /*00ac*/ 	.word	0x00000000
        /*00b0*/ 	.short	0x0002
        /*00b2*/ 	.short	0x0008
        /*00b4*/ 	.byte	0x00, 0xf0, 0x11, 0x00


	//----- nvinfo : EIATTR_KPARAM_INFO
	.align		4
.L_29:
        /*00b8*/ 	.byte	0x04, 0x17
        /*00ba*/ 	.short	(.L_31 - .L_30)
.L_30:
        /*00bc*/ 	.word	0x00000000
        /*00c0*/ 	.short	0x0001
        /*00c2*/ 	.short	0x0004
        /*00c4*/ 	.byte	0x00, 0xf0, 0x11, 0x00


	//----- nvinfo : EIATTR_KPARAM_INFO
	.align		4
.L_31:
        /*00c8*/ 	.byte	0x04, 0x17
        /*00ca*/ 	.short	(.L_33 - .L_32)
.L_32:
        /*00cc*/ 	.word	0x00000000
        /*00d0*/ 	.short	0x0000
        /*00d2*/ 	.short	0x0000
        /*00d4*/ 	.byte	0x00, 0xf0, 0x11, 0x00


	//----- nvinfo : EIATTR_SPARSE_MMA_MASK
	.align		4
.L_33:
        /*00d8*/ 	.byte	0x03, 0x50
        /*00da*/ 	.short	0x0000


	//----- nvinfo : EIATTR_MAXREG_COUNT
	.align		4
        /*00dc*/ 	.byte	0x03, 0x1b
        /*00de*/ 	.short	0x00ff


	//----- nvinfo : EIATTR_MERCURY_ISA_VERSION
	.align		4
        /*00e0*/ 	.byte	0x03, 0x5f
        /*00e2*/ 	.short	0x0101


	//----- nvinfo : EIATTR_VRC_CTA_INIT_COUNT
	.align		4
        /*00e4*/ 	.byte	0x02, 0x4a
	.zero		1
	.zero		1


	//----- nvinfo : EIATTR_EXIT_INSTR_OFFSETS
	.align		4
        /*00e8*/ 	.byte	0x04, 0x1c
        /*00ea*/ 	.short	(.L_35 - .L_34)


	//   ....[0]....
.L_34:
        /*00ec*/ 	.word	0x00000bc0


	//----- nvinfo : EIATTR_CBANK_PARAM_SIZE
	.align		4
.L_35:
        /*00f0*/ 	.byte	0x03, 0x19
        /*00f2*/ 	.short	0x0044


	//----- nvinfo : EIATTR_PARAM_CBANK
	.align		4
        /*00f4*/ 	.byte	0x04, 0x0a
        /*00f6*/ 	.short	(.L_37 - .L_36)
	.align		4
.L_36:
        /*00f8*/ 	.word	index@(.nv.constant0._Z6matMuliiiiifPfiS_ifS_i)
        /*00fc*/ 	.short	0x0380
        /*00fe*/ 	.short	0x0044


	//----- nvinfo : EIATTR_SW_WAR
	.align		4
.L_37:
        /*0100*/ 	.byte	0x04, 0x36
        /*0102*/ 	.short	(.L_39 - .L_38)
.L_38:
        /*0104*/ 	.word	0x00000008
.L_39:


//--------------------- .nv.callgraph             --------------------------
	.section	.nv.callgraph,"",@"SHT_CUDA_CALLGRAPH"
	.align	4
	.sectionentsize	8
	.align		4
        /*0000*/ 	.word	0x00000000
	.align		4
        /*0004*/ 	.word	0xffffffff
	.align		4
        /*0008*/ 	.word	0x00000000
	.align		4
        /*000c*/ 	.word	0xfffffffe
	.align		4
        /*0010*/ 	.word	0x00000000
	.align		4
        /*0014*/ 	.word	0xfffffffd
	.align		4
        /*0018*/ 	.word	0x00000000
	.align		4
        /*001c*/ 	.word	0xfffffffc


//--------------------- .text._Z6matMuliiiiifPfiS_ifS_i --------------------------
	.section	.text._Z6matMuliiiiifPfiS_ifS_i,"ax",@progbits
	.align	128
        .global         _Z6matMuliiiiifPfiS_ifS_i
        .type           _Z6matMuliiiiifPfiS_ifS_i,@function
        .size           _Z6matMuliiiiifPfiS_ifS_i,(.L_x_7 - _Z6matMuliiiiifPfiS_ifS_i)
        .other          _Z6matMuliiiiifPfiS_ifS_i,@"STO_CUDA_ENTRY STV_DEFAULT"
_Z6matMuliiiiifPfiS_ifS_i:
.text._Z6matMuliiiiifPfiS_ifS_i:
[----:B------:R-:W-:Y:S01]  /*0000*/  LDC R1, c[0x0][0x37c] ;  /* 0x0000df00ff017b82 */ /* 0x000fe20000000800 */
[----:B------:R-:W0:Y:S01]  /*0010*/  S2R R3, SR_TID.Y ;  /* 0x0000000000037919 */ /* 0x000e220000002200 */
[----:B------:R-:W1:Y:S06]  /*0020*/  LDCU UR7, c[0x0][0x390] ;  /* 0x00007200ff0777ac */ /* 0x000e6c0008000800 */
[----:B------:R-:W0:Y:S01]  /*0030*/  LDC R0, c[0x0][0x364] ;  /* 0x0000d900ff007b82 */ /* 0x000e220000000800 */
[----:B------:R-:W-:Y:S01]  /*0040*/  HFMA2 R14, -RZ, RZ, 0, 0 ;  /* 0x00000000ff0e7431 */ /* 0x000fe200000001ff */
[----:B------:R-:W2:Y:S01]  /*0050*/  S2R R2, SR_TID.X ;  /* 0x0000000000027919 */ /* 0x000ea20000002100 */
[----:B------:R-:W3:Y:S05]  /*0060*/  LDCU.64 UR12, c[0x0][0x358] ;  /* 0x00006b00ff0c77ac */ /* 0x000eea0008000a00 */
[----:B------:R-:W0:Y:S08]  /*0070*/  S2UR UR4, SR_CTAID.Y ;  /* 0x00000000000479c3 */ /* 0x000e300000002600 */
[----:B------:R-:W2:Y:S01]  /*0080*/  S2UR UR5, SR_CTAID.X ;  /* 0x00000000000579c3 */ /* 0x000ea20000002500 */
[----:B-1----:R-:W-:-:S07]  /*0090*/  UISETP.GE.AND UP0, UPT, UR7, 0x1, UPT ;  /* 0x000000010700788c */ /* 0x002fce000bf06270 */
[----:B------:R-:W2:Y:S01]  /*00a0*/  LDC R7, c[0x0][0x360] ;  /* 0x0000d800ff077b82 */ /* 0x000ea20000000800 */
[----:B0-----:R-:W-:Y:S02]  /*00b0*/  IMAD R0, R0, UR4, R3 ;  /* 0x0000000400007c24 */ /* 0x001fe4000f8e0203 */
[----:B--2---:R-:W-:Y:S01]  /*00c0*/  IMAD R7, R7, UR5, R2 ;  /* 0x0000000507077c24 */ /* 0x004fe2000f8e0202 */
[----:B---3--:R-:W-:Y:S06]  /*00d0*/  BRA.U !UP0, `(.L_x_0) ;  /* 0x00000009089c7547 */ /* 0x008fec000b800000 */
[----:B------:R-:W-:Y:S02]  /*00e0*/  UISETP.GE.U32.AND UP1, UPT, UR7, 0x10, UPT ;  /* 0x000000100700788c */ /* 0x000fe4000bf26070 */
[----:B------:R-:W-:Y:S01]  /*00f0*/  IMAD R8, R0, UR7, RZ ;  /* 0x0000000700087c24 */ /* 0x000fe2000f8e02ff */
[----:B------:R-:W-:Y:S02]  /*0100*/  ULOP3.LUT UR10, UR7, 0xf, URZ, 0xc0, !UPT ;  /* 0x0000000f070a7892 */ /* 0x000fe4000f8ec0ff */
[----:B------:R-:W-:Y:S01]  /*0110*/  IMAD R9, R7, UR7, RZ ;  /* 0x0000000707097c24 */ /* 0x000fe2000f8e02ff */
[----:B------:R-:W-:Y:S01]  /*0120*/  MOV R14, RZ ;  /* 0x000000ff000e7202 */ /* 0x000fe20000000f00 */
[----:B------:R-:W-:Y:S01]  /*0130*/  UMOV UR4, URZ ;  /* 0x000000ff00047c82 */ /* 0x000fe20008000000 */
[----:B------:R-:W-:Y:S01]  /*0140*/  UISETP.NE.AND UP0, UPT, UR10, URZ, UPT ;  /* 0x000000ff0a00728c */ /* 0x000fe2000bf05270 */
[----:B------:R-:W-:Y:S10]  /*0150*/  BRA.U !UP1, `(.L_x_1) ;  /* 0x0000000509107547 */ /* 0x000ff4000b800000 */
[----:B------:R-:W0:Y:S01]  /*0160*/  LDC.64 R2, c[0x0][0x3a8] ;  /* 0x0000ea00ff027b82 */ /* 0x000e220000000a00 */
[----:B------:R-:W1:Y:S01]  /*0170*/  LDCU.64 UR8, c[0x0][0x398] ;  /* 0x00007300ff0877ac */ /* 0x000e620008000a00 */
[----:B------:R-:W-:Y:S02]  /*0180*/  MOV R14, RZ ;  /* 0x000000ff000e7202 */ /* 0x000fe40000000f00 */
[----:B------:R-:W-:Y:S01]  /*0190*/  MOV R6, R9 ;  /* 0x0000000900067202 */ /* 0x000fe20000000f00 */
[----:B------:R-:W-:Y:S02]  /*01a0*/  ULOP3.LUT UR4, UR7, 0x7ffffff0, URZ, 0xc0, !UPT ;  /* 0x7ffffff007047892 */ /* 0x000fe4000f8ec0ff */
[----:B-1----:R-:W-:Y:S02]  /*01b0*/  UIADD3 UR5, UP1, UPT, UR8, 0x20, URZ ;  /* 0x0000002008057890 */ /* 0x002fe4000ff3e0ff */
[----:B------:R-:W-:Y:S02]  /*01c0*/  UIADD3 UR8, UPT, UPT, -UR4, URZ, URZ ;  /* 0x000000ff04087290 */ /* 0x000fe4000fffe1ff */
[----:B------:R-:W-:Y:S01]  /*01d0*/  UIADD3.X UR6, UPT, UPT, URZ, UR9, URZ, UP1, !UPT ;  /* 0x00000009ff067290 */ /* 0x000fe20008ffe4ff */
[----:B0-----:R-:W-:-:S03]  /*01e0*/  IMAD.WIDE.U32 R2, R8, 0x4, R2 ;  /* 0x0000000408027825 */ /* 0x001fc600078e0002 */
[----:B------:R-:W-:-:S04]  /*01f0*/  IADD3 R4, P0, PT, R2, 0x20, RZ ;  /* 0x0000002002047810 */ /* 0x000fc80007f1e0ff */
[----:B------:R-:W-:-:S09]  /*0200*/  IADD3.X R5, PT, PT, RZ, R3, RZ, P0, !PT ;  /* 0x00000003ff057210 */ /* 0x000fd200007fe4ff */
.L_x_2:
[----:B------:R-:W-:Y:S01]  /*0210*/  MOV R2, UR5 ;  /* 0x0000000500027c02 */ /* 0x000fe20008000f00 */
[----:B------:R-:W2:Y:S01]  /*0220*/  LDG.E R15, desc[UR12][R4.64+-0x20] ;  /* 0xffffe00c040f7981 */ /* 0x000ea2000c1e1900 */
[----:B------:R-:W-:-:S03]  /*0230*/  MOV R3, UR6 ;  /* 0x0000000600037c02 */ /* 0x000fc60008000f00 */
[----:B------:R-:W3:Y:S01]  /*0240*/  LDG.E R17, desc[UR12][R4.64+-0x1c] ;  /* 0xffffe40c04117981 */ /* 0x000ee2000c1e1900 */
[----:B------:R-:W-:-:S03]  /*0250*/  IMAD.WIDE R2, R6, 0x4, R2 ;  /* 0x0000000406027825 */ /* 0x000fc600078e0202 */
[----:B------:R-:W4:Y:S04]  /*0260*/  LDG.E R19, desc[UR12][R4.64+-0x18] ;  /* 0xffffe80c04137981 */ /* 0x000f28000c1e1900 */
[----:B------:R-:W2:Y:S04]  /*0270*/  LDG.E R16, desc[UR12][R2.64+-0x20] ;  /* 0xffffe00c02107981 */ /* 0x000ea8000c1e1900 */
[----:B------:R-:W3:Y:S04]  /*0280*/  LDG.E R24, desc[UR12][R2.64+-0x1c] ;  /* 0xffffe40c02187981 */ /* 0x000ee8000c1e1900 */
[----:B------:R-:W4:Y:S04]  /*0290*/  LDG.E R18, desc[UR12][R2.64+-0x18] ;  /* 0xffffe80c02127981 */ /* 0x000f28000c1e1900 */
[----:B------:R-:W5:Y:S04]  /*02a0*/  LDG.E R20, desc[UR12][R4.64+-0x14] ;  /* 0xffffec0c04147981 */ /* 0x000f68000c1e1900 */
        /* <DEDUP_REMOVED lines=8> */
[----:B------:R-:W5:Y:S01]  /*0330*/  LDG.E R26, desc[UR12][R4.64+0x1c] ;  /* 0x00001c0c041a7981 */ /* 0x000f62000c1e1900 */
[----:B--2---:R-:W-:-:S03]  /*0340*/  FFMA R16, R15, R16, R14 ;  /* 0x000000100f107223 */ /* 0x004fc6000000000e */
[----:B------:R-:W2:Y:S01]  /*0350*/  LDG.E R15, desc[UR12][R4.64+-0x4] ;  /* 0xfffffc0c040f7981 */ /* 0x000ea2000c1e1900 */
[----:B---3--:R-:W-:-:S03]  /*0360*/  FFMA R24, R17, R24, R16 ;  /* 0x0000001811187223 */ /* 0x008fc60000000010 */
[----:B------:R-:W2:Y:S01]  /*0370*/  LDG.E R14, desc[UR12][R2.64+-0x4] ;  /* 0xfffffc0c020e7981 */ /* 0x000ea2000c1e1900 */
[----:B----4-:R-:W-:-:S03]  /*0380*/  FFMA R25, R19, R18, R24 ;  /* 0x0000001213197223 */ /* 0x010fc60000000018 */
[----:B------:R-:W3:Y:S04]  /*0390*/  LDG.E R16, desc[UR12][R4.64] ;  /* 0x0000000c04107981 */ /* 0x000ee8000c1e1900 */
[----:B------:R-:W3:Y:S01]  /*03a0*/  LDG.E R17, desc[UR12][R2.64] ;  /* 0x0000000c02117981 */ /* 0x000ee2000c1e1900 */
[----:B-----5:R-:W-:-:S03]  /*03b0*/  FFMA R25, R20, R21, R25 ;  /* 0x0000001514197223 */ /* 0x020fc60000000019 */
[----:B------:R-:W4:Y:S04]  /*03c0*/  LDG.E R18, desc[UR12][R4.64+0x4] ;  /* 0x0000040c04127981 */ /* 0x000f28000c1e1900 */
[----:B------:R-:W4:Y:S01]  /*03d0*/  LDG.E R19, desc[UR12][R2.64+0x4] ;  /* 0x0000040c02137981 */ /* 0x000f22000c1e1900 */
[----:B------:R-:W-:-:S03]  /*03e0*/  FFMA R25, R22, R23, R25 ;  /* 0x0000001716197223 */ /* 0x000fc60000000019 */
[----:B------:R-:W5:Y:S04]  /*03f0*/  LDG.E R20, desc[UR12][R4.64+0x8] ;  /* 0x0000080c04147981 */ /* 0x000f68000c1e1900 */
[----:B------:R-:W5:Y:S01]  /*0400*/  LDG.E R21, desc[UR12][R2.64+0x8] ;  /* 0x0000080c02157981 */ /* 0x000f62000c1e1900 */
[----:B------:R-:W-:-:S03]  /*0410*/  FFMA R25, R10, R11, R25 ;  /* 0x0000000b0a197223 */ /* 0x000fc60000000019 */
[----:B------:R-:W5:Y:S04]  /*0420*/  LDG.E R22, desc[UR12][R4.64+0xc] ;  /* 0x00000c0c04167981 */ /* 0x000f68000c1e1900 */
[----:B------:R-:W5:Y:S04]  /*0430*/  LDG.E R23, desc[UR12][R2.64+0xc] ;  /* 0x00000c0c02177981 */ /* 0x000f68000c1e1900 */
[----:B------:R-:W5:Y:S01]  /*0440*/  LDG.E R10, desc[UR12][R4.64+0x10] ;  /* 0x0000100c040a7981 */ /* 0x000f62000c1e1900 */
[----:B------:R-:W-:-:S03]  /*0450*/  FFMA R28, R12, R13, R25 ;  /* 0x0000000d0c1c7223 */ /* 0x000fc60000000019 */
[----:B------:R-:W5:Y:S04]  /*0460*/  LDG.E R11, desc[UR12][R2.64+0x10] ;  /* 0x0000100c020b7981 */ /* 0x000f68000c1e1900 */
[----:B------:R-:W5:Y:S04]  /*0470*/  LDG.E R24, desc[UR12][R4.64+0x14] ;  /* 0x0000140c04187981 */ /* 0x000f68000c1e1900 */
[----:B------:R-:W5:Y:S04]  /*0480*/  LDG.E R25, desc[UR12][R2.64+0x14] ;  /* 0x0000140c02197981 */ /* 0x000f68000c1e1900 */
[----:B------:R0:W5:Y:S04]  /*0490*/  LDG.E R13, desc[UR12][R4.64+0x18] ;  /* 0x0000180c040d7981 */ /* 0x000168000c1e1900 */
[----:B------:R-:W5:Y:S01]  /*04a0*/  LDG.E R12, desc[UR12][R2.64+0x18] ;  /* 0x0000180c020c7981 */ /* 0x000f62000c1e1900 */
[----:B------:R-:W-:-:S04]  /*04b0*/  UIADD3 UR8, UPT, UPT, UR8, 0x10, URZ ;  /* 0x0000001008087890 */ /* 0x000fc8000fffe0ff */
[----:B------:R-:W-:Y:S01]  /*04c0*/  UISETP.NE.AND UP1, UPT, UR8, URZ, UPT ;  /* 0x000000ff0800728c */ /* 0x000fe2000bf25270 */
[----:B0-----:R-:W-:Y:S02]  /*04d0*/  IADD3 R4, P0, PT, R4, 0x40, RZ ;  /* 0x0000004004047810 */ /* 0x001fe40007f1e0ff */
[----:B------:R-:W-:Y:S02]  /*04e0*/  IADD3 R6, PT, PT, R6, 0x10, RZ ;  /* 0x0000001006067810 */ /* 0x000fe40007ffe0ff */
[----:B------:R-:W-:Y:S01]  /*04f0*/  IADD3.X R5, PT, PT, RZ, R5, RZ, P0, !PT ;  /* 0x00000005ff057210 */ /* 0x000fe200007fe4ff */
[----:B--2---:R-:W-:-:S04]  /*0500*/  FFMA R15, R15, R14, R28 ;  /* 0x0000000e0f0f7223 */ /* 0x004fc8000000001c */
[----:B---3--:R-:W-:-:S04]  /*0510*/  FFMA R15, R16, R17, R15 ;  /* 0x00000011100f7223 */ /* 0x008fc8000000000f */
[----:B----4-:R-:W-:-:S04]  /*0520*/  FFMA R15, R18, R19, R15 ;  /* 0x00000013120f7223 */ /* 0x010fc8000000000f */
[----:B-----5:R-:W-:-:S04]  /*0530*/  FFMA R15, R20, R21, R15 ;  /* 0x00000015140f7223 */ /* 0x020fc8000000000f */
[----:B------:R-:W-:-:S04]  /*0540*/  FFMA R15, R22, R23, R15 ;  /* 0x00000017160f7223 */ /* 0x000fc8000000000f */
[----:B------:R-:W-:-:S04]  /*0550*/  FFMA R11, R10, R11, R15 ;  /* 0x0000000b0a0b7223 */ /* 0x000fc8000000000f */
[----:B------:R-:W-:-:S04]  /*0560*/  FFMA R24, R24, R25, R11 ;  /* 0x0000001918187223 */ /* 0x000fc8000000000b */
[----:B------:R-:W-:-:S04]  /*0570*/  FFMA R13, R13, R12, R24 ;  /* 0x0000000c0d0d7223 */ /* 0x000fc80000000018 */
[----:B------:R-:W-:Y:S01]  /*0580*/  FFMA R14, R26, R27, R13 ;  /* 0x0000001b1a0e7223 */ /* 0x000fe2000000000d */
[----:B------:R-:W-:Y:S06]  /*0590*/  BRA.U UP1, `(.L_x_2) ;  /* 0xfffffffd011c7547 */ /* 0x000fec000b83ffff */
.L_x_1:
[----:B------:R-:W-:Y:S05]  /*05a0*/  BRA.U !UP0, `(.L_x_0) ;  /* 0x0000000508687547 */ /* 0x000fea000b800000 */
[----:B------:R-:W-:Y:S02]  /*05b0*/  UISETP.GE.U32.AND UP0, UPT, UR10, 0x8, UPT ;  /* 0x000000080a00788c */ /* 0x000fe4000bf06070 */
[----:B------:R-:W-:-:S04]  /*05c0*/  ULOP3.LUT UR6, UR7, 0x7, URZ, 0xc0, !UPT ;  /* 0x0000000707067892 */ /* 0x000fc8000f8ec0ff */
[----:B------:R-:W-:-:S03]  /*05d0*/  UISETP.NE.AND UP1, UPT, UR6, URZ, UPT ;  /* 0x000000ff0600728c */ /* 0x000fc6000bf25270 */
[----:B------:R-:W-:Y:S08]  /*05e0*/  BRA.U !UP0, `(.L_x_3) ;  /* 0x0000000108907547 */ /* 0x000ff0000b800000 */
[----:B------:R-:W0:Y:S01]  /*05f0*/  LDC.64 R10, c[0x0][0x3a8] ;  /* 0x0000ea00ff0a7b82 */ /* 0x000e220000000a00 */
[----:B------:R-:W1:Y:S01]  /*0600*/  LDCU.64 UR8, c[0x0][0x3a8] ;  /* 0x00007500ff0877ac */ /* 0x000e620008000a00 */
[C---:B------:R-:W-:Y:S02]  /*0610*/  IADD3 R3, PT, PT, R8.reuse, UR4, RZ ;  /* 0x0000000408037c10 */ /* 0x040fe4000fffe0ff */
[----:B------:R-:W-:Y:S02]  /*0620*/  IADD3 R6, P0, PT, R8, UR4, RZ ;  /* 0x0000000408067c10 */ /* 0x000fe4000ff1e0ff */
[----:B------:R-:W-:Y:S02]  /*0630*/  IADD3 R13, PT, PT, R9, UR4, RZ ;  /* 0x00000004090d7c10 */ /* 0x000fe4000fffe0ff */
[----:B------:R-:W2:Y:S01]  /*0640*/  LDC.64 R4, c[0x0][0x398] ;  /* 0x0000e600ff047b82 */ /* 0x000ea20000000a00 */
[----:B0-----:R-:W-:Y:S01]  /*0650*/  IMAD.WIDE.U32 R10, R3, 0x4, R10 ;  /* 0x00000004030a7825 */ /* 0x001fe200078e000a */
[----:B------:R-:W-:-:S02]  /*0660*/  IADD3.X R3, PT, PT, RZ, RZ, RZ, P0, !PT ;  /* 0x000000ffff037210 */ /* 0x000fc400007fe4ff */
[C---:B-1----:R-:W-:Y:S02]  /*0670*/  LEA R2, P0, R6.reuse, UR8, 0x2 ;  /* 0x0000000806027c11 */ /* 0x042fe4000f8010ff */
[----:B------:R-:W3:Y:S02]  /*0680*/  LDG.E R15, desc[UR12][R10.64] ;  /* 0x0000000c0a0f7981 */ /* 0x000ee4000c1e1900 */
[----:B------:R-:W-:Y:S01]  /*0690*/  LEA.HI.X R3, R6, UR9, R3, 0x2, P0 ;  /* 0x0000000906037c11 */ /* 0x000fe200080f1403 */
[----:B--2---:R-:W-:-:S04]  /*06a0*/  IMAD.WIDE R4, R13, 0x4, R4 ;  /* 0x000000040d047825 */ /* 0x004fc800078e0204 */
[----:B------:R-:W2:Y:S04]  /*06b0*/  LDG.E R18, desc[UR12][R2.64+0x4] ;  /* 0x0000040c02127981 */ /* 0x000ea8000c1e1900 */
[----:B------:R-:W3:Y:S04]  /*06c0*/  LDG.E R16, desc[UR12][R4.64] ;  /* 0x0000000c04107981 */ /* 0x000ee8000c1e1900 */
[----:B------:R-:W2:Y:S04]  /*06d0*/  LDG.E R17, desc[UR12][R4.64+0x4] ;  /* 0x0000040c04117981 */ /* 0x000ea8000c1e1900 */
[----:B------:R-:W4:Y:S04]  /*06e0*/  LDG.E R19, desc[UR12][R4.64+0x8] ;  /* 0x0000080c04137981 */ /* 0x000f28000c1e1900 */
        /* <DEDUP_REMOVED lines=11> */
[----:B------:R-:W-:Y:S01]  /*07a0*/  UIADD3 UR4, UPT, UPT, UR4, 0x8, URZ ;  /* 0x0000000804047890 */ /* 0x000fe2000fffe0ff */
[----:B---3--:R-:W-:-:S04]  /*07b0*/  FFMA R15, R15, R16, R14 ;  /* 0x000000100f0f7223 */ /* 0x008fc8000000000e */
[----:B--2---:R-:W-:-:S04]  /*07c0*/  FFMA R15, R18, R17, R15 ;  /* 0x00000011120f7223 */ /* 0x004fc8000000000f */
[----:B----4-:R-:W-:-:S04]  /*07d0*/  FFMA R15, R20, R19, R15 ;  /* 0x00000013140f7223 */ /* 0x010fc8000000000f */
[----:B-----5:R-:W-:-:S04]  /*07e0*/  FFMA R15, R22, R21, R15 ;  /* 0x00000015160f7223 */ /* 0x020fc8000000000f */
[----:B------:R-:W-:-:S04]  /*07f0*/  FFMA R15, R24, R23, R15 ;  /* 0x00000017180f7223 */ /* 0x000fc8000000000f */
[----:B------:R-:W-:-:S04]  /*0800*/  FFMA R13, R12, R13, R15 ;  /* 0x0000000d0c0d7223 */ /* 0x000fc8000000000f */
[----:B------:R-:W-:-:S04]  /*0810*/  FFMA R11, R6, R11, R13 ;  /* 0x0000000b060b7223 */ /* 0x000fc8000000000d */
[----:B------:R-:W-:-:S07]  /*0820*/  FFMA R14, R10, R25, R11 ;  /* 0x000000190a0e7223 */ /* 0x000fce000000000b */
.L_x_3:
        /* <DEDUP_REMOVED lines=13> */
[----:B-1----:R-:W-:-:S03]  /*0900*/  LEA R2, P0, R6, UR6, 0x2 ;  /* 0x0000000606027c11 */ /* 0x002fc6000f8010ff */
[----:B------:R-:W3:Y:S01]  /*0910*/  LDG.E R11, desc[UR12][R10.64] ;  /* 0x0000000c0a0b7981 */ /* 0x000ee2000c1e1900 */
        /* <DEDUP_REMOVED lines=8> */
[----:B------:R-:W5:Y:S01]  /*09a0*/  LDG.E R18, desc[UR12][R4.64+0xc] ;  /* 0x00000c0c04127981 */ /* 0x000f62000c1e1900 */
[----:B------:R-:W-:Y:S01]  /*09b0*/  UIADD3 UR4, UPT, UPT, UR4, 0x4, URZ ;  /* 0x0000000404047890 */ /* 0x000fe2000fffe0ff */
[----:B---3--:R-:W-:-:S04]  /*09c0*/  FFMA R6, R11, R6, R14 ;  /* 0x000000060b067223 */ /* 0x008fc8000000000e */
[----:B--2---:R-:W-:-:S04]  /*09d0*/  FFMA R6, R13, R12, R6 ;  /* 0x0000000c0d067223 */ /* 0x004fc80000000006 */
[----:B----4-:R-:W-:-:S04]  /*09e0*/  FFMA R6, R15, R16, R6 ;  /* 0x000000100f067223 */ /* 0x010fc80000000006 */
[----:B-----5:R-:W-:-:S07]  /*09f0*/  FFMA R14, R17, R18, R6 ;  /* 0x00000012110e7223 */ /* 0x020fce0000000006 */
.L_x_4:
[----:B------:R-:W-:Y:S05]  /*0a00*/  BRA.U !UP1, `(.L_x_0) ;  /* 0x0000000109507547 */ /* 0x000fea000b800000 */
[----:B------:R-:W0:Y:S01]  /*0a10*/  LDC.64 R4, c[0x0][0x3a8] ;  /* 0x0000ea00ff047b82 */ /* 0x000e220000000a00 */
[----:B------:R-:W-:Y:S01]  /*0a20*/  IADD3 R11, PT, PT, R8, UR4, RZ ;  /* 0x00000004080b7c10 */ /* 0x000fe2000fffe0ff */
[----:B------:R-:W-:-:S06]  /*0a30*/  UIADD3 UR5, UPT, UPT, -UR5, URZ, URZ ;  /* 0x000000ff05057290 */ /* 0x000fcc000fffe1ff */
[----:B------:R-:W1:Y:S01]  /*0a40*/  LDC.64 R2, c[0x0][0x398] ;  /* 0x0000e600ff027b82 */ /* 0x000e620000000a00 */
[----:B0-----:R-:W-:Y:S01]  /*0a50*/  IMAD.WIDE.U32 R4, R11, 0x4, R4 ;  /* 0x000000040b047825 */ /* 0x001fe200078e0004 */
[----:B------:R-:W-:Y:S02]  /*0a60*/  IADD3 R11, PT, PT, R9, UR4, RZ ;  /* 0x00000004090b7c10 */ /* 0x000fe4000fffe0ff */
[----:B------:R-:W-:Y:S02]  /*0a70*/  MOV R6, R4 ;  /* 0x0000000400067202 */ /* 0x000fe40000000f00 */
[----:B------:R-:W-:-:S07]  /*0a80*/  MOV R13, R5 ;  /* 0x00000005000d7202 */ /* 0x000fce0000000f00 */
.L_x_5:
[----:B-1----:R-:W-:Y:S01]  /*0a90*/  IMAD.WIDE R4, R11, 0x4, R2 ;  /* 0x000000040b047825 */ /* 0x002fe200078e0202 */
[----:B------:R-:W-:Y:S02]  /*0aa0*/  MOV R9, R13 ;  /* 0x0000000d00097202 */ /* 0x000fe40000000f00 */
[----:B------:R-:W-:-:S03]  /*0ab0*/  MOV R8, R6 ;  /* 0x0000000600087202 */ /* 0x000fc60000000f00 */
[----:B------:R-:W2:Y:S04]  /*0ac0*/  LDG.E R4, desc[UR12][R4.64] ;  /* 0x0000000c04047981 */ /* 0x000ea8000c1e1900 */
[----:B------:R-:W2:Y:S01]  /*0ad0*/  LDG.E R9, desc[UR12][R8.64] ;  /* 0x0000000c08097981 */ /* 0x000ea2000c1e1900 */
[----:B------:R-:W-:Y:S01]  /*0ae0*/  UIADD3 UR5, UPT, UPT, UR5, 0x1, URZ ;  /* 0x0000000105057890 */ /* 0x000fe2000fffe0ff */
[----:B------:R-:W-:Y:S02]  /*0af0*/  IADD3 R6, P0, PT, R6, 0x4, RZ ;  /* 0x0000000406067810 */ /* 0x000fe40007f1e0ff */
[----:B------:R-:W-:Y:S01]  /*0b00*/  IADD3 R11, PT, PT, R11, 0x1, RZ ;  /* 0x000000010b0b7810 */ /* 0x000fe20007ffe0ff */
[----:B------:R-:W-:Y:S01]  /*0b10*/  UISETP.NE.AND UP0, UPT, UR5, URZ, UPT ;  /* 0x000000ff0500728c */ /* 0x000fe2000bf05270 */
[----:B------:R-:W-:Y:S01]  /*0b20*/  IADD3.X R13, PT, PT, RZ, R13, RZ, P0, !PT ;  /* 0x0000000dff0d7210 */ /* 0x000fe200007fe4ff */
[----:B--2---:R-:W-:-:S07]  /*0b30*/  FFMA R14, R9, R4, R14 ;  /* 0x00000004090e7223 */ /* 0x004fce000000000e */
[----:B------:R-:W-:Y:S05]  /*0b40*/  BRA.U UP0, `(.L_x_5) ;  /* 0xfffffffd00d07547 */ /* 0x000fea000b83ffff */
.L_x_0:
[----:B------:R-:W0:Y:S01]  /*0b50*/  LDC.64 R2, c[0x0][0x3b8] ;  /* 0x0000ee00ff027b82 */ /* 0x000e220000000a00 */
[----:B------:R-:W1:Y:S01]  /*0b60*/  LDCU UR5, c[0x0][0x38c] ;  /* 0x00007180ff0577ac */ /* 0x000e620008000800 */
[----:B------:R-:W2:Y:S01]  /*0b70*/  LDCU UR4, c[0x0][0x394] ;  /* 0x00007280ff0477ac */ /* 0x000ea20008000800 */
[----:B-1----:R-:W-:Y:S02]  /*0b80*/  IMAD R7, R7, UR5, R0 ;  /* 0x0000000507077c24 */ /* 0x002fe4000f8e0200 */
[----:B--2---:R-:W-:Y:S02]  /*0b90*/  FMUL R5, R14, UR4 ;  /* 0x000000040e057c20 */ /* 0x004fe40008400000 */
[----:B0-----:R-:W-:-:S05]  /*0ba0*/  IMAD.WIDE R2, R7, 0x4, R2 ;  /* 0x0000000407027825 */ /* 0x001fca00078e0202 */
[----:B------:R-:W-:Y:S01]  /*0bb0*/  STG.E desc[UR12][R2.64], R5 ;  /* 0x0000000502007986 */ /* 0x000fe2000c10190c */
[----:B------:R-:W-:Y:S05]  /*0bc0*/  EXIT ;  /* 0x000000000000794d */ /* 0x000fea0003800000 */
.L_x_6:
[----:B------:R-:W-:-:S00]  /*0bd0*/  BRA `(.L_x_6) ;  /* 0xfffffffc00fc7947 */ /* 0x000fc0000383ffff */
[----:B------:R-:W-:-:S00]  /*0be0*/  NOP ;  /* 0x0000000000007918 */ /* 0x000fc00000000000 */
        /* <DEDUP_REMOVED lines=9> */
.L_x_7:


//--------------------- .nv.shared.reserved.0     --------------------------
	.section	.nv.shared.reserved.0,"aw",@nobits
	.weak		__nv_reservedSMEM_offset_0_alias
	.size		__nv_reservedSMEM_offset_0_alias, 0, 64
	.other		__nv_reservedSMEM_offset_0_alias,@"STO_CUDA_RESERVED_SHARED STV_DEFAULT"
__nv_reservedSMEM_offset_0_alias:
	.zero		0
	.zero		64


//--------------------- .nv.constant0._Z6matMuliiiiifPfiS_ifS_i --------------------------
	.section	.nv.constant0._Z6matMuliiiiifPfiS_ifS_i,"a",@progbits
	.sectionflags	@""
	.align	4
.nv.constant0._Z6matMuliiiiifPfiS_ifS_i:
	.zero		964


//--------------------- SYMBOLS --------------------------

	.type		.nv.reservedSmem.offset0,@object
	.size		.nv.reservedSmem.offset0,0x4
